//
// Generated by NVIDIA NVVM Compiler
//
// Compiler Build ID: CL-36424714
// Cuda compilation tools, release 13.0, V13.0.88
// Based on NVVM 20.0.0
//

.version 9.0
.target sm_100
.address_size 64

	// .globl	_Z10hello_cudav
.extern .func  (.param .b32 func_retval0) vprintf
(
	.param .b64 vprintf_param_0,
	.param .b64 vprintf_param_1
)
;
.global .align 1 .b8 $str[13] = {72, 101, 108, 108, 111, 32, 87, 111, 114, 108, 100, 10};

.visible .entry _Z10hello_cudav()
{
	.reg .b32 	%r<3>;
	.reg .b64 	%rd<3>;

	mov.u64 	%rd1, $str;
	cvta.global.u64 	%rd2, %rd1;
	{ // callseq 0, 0
	.param .b64 param0;
	st.param.b64 	[param0], %rd2;
	.param .b64 param1;
	st.param.b64 	[param1], 0;
	.param .b32 retval0;
	call.uni (retval0), 
	vprintf, 
	(
	param0, 
	param1
	);
	ld.param.b32 	%r1, [retval0];
	} // callseq 0
	ret;

}


// ===== COMPILED SASS (sm_100) =====

	.target	sm_100

	.elftype	@"ET_EXEC"


//--------------------- .note.nv.tkinfo           --------------------------
	.section	.note.nv.tkinfo,"",@"SHT_NOTE"
	.sectionflags	@"SHF_NOTE_NV_TKINFO"
	.tkinfo
        /*0018*/ 	.word	0x00000002
        /*0030*/ 	.string	""
        /*0030*/ 	.string	"ptxas"
        /*0030*/ 	.string	"Cuda compilation tools, release 13.0, V13.0.88"
        /*0030*/ 	.string	"Build cuda_13.0.r13.0/compiler.36424714_0"
        /*0030*/ 	.string	"-arch sm_100 -m 64 "



//--------------------- .note.nv.cuinfo           --------------------------
	.section	.note.nv.cuinfo,"",@"SHT_NOTE"
	.sectionflags	@"SHF_NOTE_NV_CUINFO"
        /*0018*/ 	.short	0x0002
        /*001a*/ 	.short	0x0064
        /*001c*/ 	.short	0x0082
	.zero		2


//--------------------- .nv.info                  --------------------------
	.section	.nv.info,"",@"SHT_CUDA_INFO"
	.align	4


	//----- nvinfo : EIATTR_REGCOUNT
	.align		4
        /*0000*/ 	.byte	0x04, 0x2f
        /*0002*/ 	.short	(.L_2 - .L_1)
	.align		4
.L_1:
        /*0004*/ 	.word	index@(_Z10hello_cudav)
        /*0008*/ 	.word	0x00000018


	//----- nvinfo : EIATTR_FRAME_SIZE
	.align		4
.L_2:
        /*000c*/ 	.byte	0x04, 0x11
        /*000e*/ 	.short	(.L_4 - .L_3)
	.align		4
.L_3:
        /*0010*/ 	.word	index@(_Z10hello_cudav)
        /*0014*/ 	.word	0x00000000


	//----- nvinfo : EIATTR_MIN_STACK_SIZE
	.align		4
.L_4:
        /*0018*/ 	.byte	0x04, 0x12
        /*001a*/ 	.short	(.L_6 - .L_5)
	.align		4
.L_5:
        /*001c*/ 	.word	index@(_Z10hello_cudav)
        /*0020*/ 	.word	0x00000000
.L_6:


//--------------------- .nv.compat                --------------------------
	.section	.nv.compat,"",@"SHT_CUDA_COMPAT_INFO"
	.align	4
        /*0000*/ 	.byte	0x02, 0x09, 0x00, 0x00, 0x02, 0x02, 0x01, 0x00, 0x02, 0x05, 0x05, 0x00, 0x03, 0x07, 0x01, 0x01
        /*0010*/ 	.byte	0x02, 0x03, 0x00, 0x00, 0x02, 0x06, 0x01, 0x00, 0x04, 0x0b, 0x08, 0x00, 0x09, 0x00, 0x00, 0x00
        /*0020*/ 	.byte	0x00, 0x00, 0x00, 0x00


//--------------------- .nv.info._Z10hello_cudav  --------------------------
	.section	.nv.info._Z10hello_cudav,"",@"SHT_CUDA_INFO"
	.sectionflags	@""
	.align	4


	//----- nvinfo : EIATTR_CUDA_API_VERSION
	.align		4
        /*0000*/ 	.byte	0x04, 0x37
        /*0002*/ 	.short	(.L_8 - .L_7)
.L_7:
        /*0004*/ 	.word	0x00000082


	//----- nvinfo : EIATTR_SPARSE_MMA_MASK
	.align		4
.L_8:
        /*0008*/ 	.byte	0x03, 0x50
        /*000a*/ 	.short	0x0000


	//----- nvinfo : EIATTR_MAXREG_COUNT
	.align		4
        /*000c*/ 	.byte	0x03, 0x1b
        /*000e*/ 	.short	0x00ff


	//----- nvinfo : EIATTR_EXTERNS
	.align		4
        /*0010*/ 	.byte	0x04, 0x0f
        /*0012*/ 	.short	(.L_10 - .L_9)


	//   ....[0]....
	.align		4
.L_9:
        /*0014*/ 	.word	index@(vprintf)


	//----- nvinfo : EIATTR_MERCURY_ISA_VERSION
	.align		4
.L_10:
        /*0018*/ 	.byte	0x03, 0x5f
        /*001a*/ 	.short	0x0101


	//----- nvinfo : EIATTR_VRC_CTA_INIT_COUNT
	.align		4
        /*001c*/ 	.byte	0x02, 0x4a
	.zero		1
	.zero		1


	//----- nvinfo : EIATTR_SYSCALL_OFFSETS
	.align		4
        /*0020*/ 	.byte	0x04, 0x46
        /*0022*/ 	.short	(.L_12 - .L_11)


	//   ....[0]....
.L_11:
        /*0024*/ 	.word	0x00000080


	//----- nvinfo : EIATTR_EXIT_INSTR_OFFSETS
	.align		4
.L_12:
        /*0028*/ 	.byte	0x04, 0x1c
        /*002a*/ 	.short	(.L_14 - .L_13)


	//   ....[0]....
.L_13:
        /*002c*/ 	.word	0x00000090


	//----- nvinfo : EIATTR_SW_WAR
	.align		4
.L_14:
        /*0030*/ 	.byte	0x04, 0x36
        /*0032*/ 	.short	(.L_16 - .L_15)
.L_15:
        /*0034*/ 	.word	0x00000008
.L_16:


//--------------------- .nv.callgraph             --------------------------
	.section	.nv.callgraph,"",@"SHT_CUDA_CALLGRAPH"
	.align	4
	.sectionentsize	8
	.align		4
        /*0000*/ 	.word	0x00000000
	.align		4
        /*0004*/ 	.word	0xffffffff
	.align		4
        /*0008*/ 	.word	index@(_Z10hello_cudav)
	.align		4
        /*000c*/ 	.word	index@(vprintf)
	.align		4
        /*0010*/ 	.word	0x00000000
	.align		4
        /*0014*/ 	.word	0xfffffffe
	.align		4
        /*0018*/ 	.word	0x00000000
	.align		4
        /*001c*/ 	.word	0xfffffffd
	.align		4
        /*0020*/ 	.word	0x00000000
	.align		4
        /*0024*/ 	.word	0xfffffffc


//--------------------- .nv.constant4             --------------------------
	.section	.nv.constant4,"a",@progbits
	.align	8
	.align		8
.nv.constant4:
        /*0000*/ 	.dword	vprintf
	.align		8
        /*0008*/ 	.dword	$str


//--------------------- .text._Z10hello_cudav     --------------------------
	.section	.text._Z10hello_cudav,"ax",@progbits
	.align	128
        .global         _Z10hello_cudav
        .type           _Z10hello_cudav,@function
        .size           _Z10hello_cudav,(.L_x_2 - _Z10hello_cudav)
        .other          _Z10hello_cudav,@"STO_CUDA_ENTRY STV_DEFAULT"
_Z10hello_cudav:
.text._Z10hello_cudav:
[----:B------:R-:W0:Y:S01]  /*0000*/  LDC R1, c[0x0][0x37c] ;  /* 0x0000df00ff017b82 */ /* 0x000e220000000800 */
[----:B------:R-:W-:Y:S01]  /*0010*/  MOV R0, 0x0 ;  /* 0x0000000000007802 */ /* 0x000fe20000000f00 */
[----:B------:R-:W1:Y:S01]  /*0020*/  LDCU.64 UR4, c[0x4][0x8] ;  /* 0x01000100ff0477ac */ /* 0x000e620008000a00 */
[----:B------:R-:W-:-:S05]  /*0030*/  CS2R R6, SRZ ;  /* 0x0000000000067805 */ /* 0x000fca000001ff00 */
[----:B------:R2:W3:Y:S01]  /*0040*/  LDC.64 R2, c[0x4][R0] ;  /* 0x0100000000027b82 */ /* 0x0004e20000000a00 */
[----:B-1----:R-:W-:Y:S02]  /*0050*/  IMAD.U32 R4, RZ, RZ, UR4 ;  /* 0x00000004ff047e24 */ /* 0x002fe4000f8e00ff */
[----:B--2---:R-:W-:-:S07]  /*0060*/  IMAD.U32 R5, RZ, RZ, UR5 ;  /* 0x00000005ff057e24 */ /* 0x004fce000f8e00ff */
[----:B------:R-:W-:-:S07]  /*0070*/  LEPC R20, `(.L_x_0) ;  /* 0x000000001014794e */ /* 0x000fce0000000000 */
[----:B0--3--:R-:W-:Y:S05]  /*0080*/  CALL.ABS.NOINC R2 ;  /* 0x0000000002007343 */ /* 0x009fea0003c00000 */
.L_x_0:
[----:B------:R-:W-:Y:S05]  /*0090*/  EXIT ;  /* 0x000000000000794d */ /* 0x000fea0003800000 */
.L_x_1:
[----:B------:R-:W-:-:S00]  /*00a0*/  BRA `(.L_x_1) ;  /* 0xfffffffc00fc7947 */ /* 0x000fc0000383ffff */
[----:B------:R-:W-:-:S00]  /*00b0*/  NOP ;  /* 0x0000000000007918 */ /* 0x000fc00000000000 */
        /* <DEDUP_REMOVED lines=12> */
.L_x_2:


//--------------------- .nv.global.init           --------------------------
	.section	.nv.global.init,"aw",@progbits
.nv.global.init:
	.type		$str,@object
	.size		$str,(.L_0 - $str)
$str:
        /*0000*/ 	.byte	0x48, 0x65, 0x6c, 0x6c, 0x6f, 0x20, 0x57, 0x6f, 0x72, 0x6c, 0x64, 0x0a, 0x00
.L_0:


//--------------------- .nv.shared.reserved.0     --------------------------
	.section	.nv.shared.reserved.0,"aw",@nobits
	.weak		__nv_reservedSMEM_offset_0_alias
	.size		__nv_reservedSMEM_offset_0_alias, 0, 64
	.other		__nv_reservedSMEM_offset_0_alias,@"STO_CUDA_RESERVED_SHARED STV_DEFAULT"
__nv_reservedSMEM_offset_0_alias:
	.zero		0
	.zero		64


//--------------------- .nv.constant0._Z10hello_cudav --------------------------
	.section	.nv.constant0._Z10hello_cudav,"a",@progbits
	.sectionflags	@""
	.align	4
.nv.constant0._Z10hello_cudav:
	.zero		896


//--------------------- SYMBOLS --------------------------

	.type		.nv.reservedSmem.offset0,@object
	.size		.nv.reservedSmem.offset0,0x4
	.type		vprintf,@function
